	.headerflags	@"EF_CUDA_TEXMODE_UNIFIED EF_CUDA_64BIT_ADDRESS EF_CUDA_ACCELERATORS EF_CUDA_SM90 EF_CUDA_VIRTUAL_SM(EF_CUDA_SM90)"
	.elftype	@"ET_EXEC"


//--------------------- .nv.info                  --------------------------
	.section	.nv.info,"",@"SHT_CUDA_INFO"
	.align	4


	//----- nvinfo : EIATTR_REGCOUNT
	.align		4
        /*0000*/ 	.byte	0x04, 0x2f
        /*0002*/ 	.short	(.L_1 - .L_0)
	.align		4
.L_0:
        /*0004*/ 	.word	index@(triton_poi_fused_12)
        /*0008*/ 	.word	0x0000000c


	//----- nvinfo : EIATTR_MIN_STACK_SIZE
	.align		4
.L_1:
        /*000c*/ 	.byte	0x04, 0x12
        /*000e*/ 	.short	(.L_3 - .L_2)
	.align		4
.L_2:
        /*0010*/ 	.word	index@(triton_poi_fused_12)
        /*0014*/ 	.word	0x00000000


	//----- nvinfo : EIATTR_FRAME_SIZE
	.align		4
.L_3:
        /*0018*/ 	.byte	0x04, 0x11
        /*001a*/ 	.short	(.L_5 - .L_4)
	.align		4
.L_4:
        /*001c*/ 	.word	index@(triton_poi_fused_12)
        /*0020*/ 	.word	0x00000000


	//----- nvinfo : EIATTR_MIN_STACK_SIZE
	.align		4
.L_5:
        /*0024*/ 	.byte	0x04, 0x12
        /*0026*/ 	.short	(.L_7 - .L_6)
	.align		4
.L_6:
        /*0028*/ 	.word	index@(triton_poi_fused_12)
        /*002c*/ 	.word	0x00000000
.L_7:


//--------------------- .nv.info.triton_poi_fused_12 --------------------------
	.section	.nv.info.triton_poi_fused_12,"",@"SHT_CUDA_INFO"
	.sectionflags	@""
	.align	4


	//----- nvinfo : EIATTR_CUDA_API_VERSION
	.align		4
        /*0000*/ 	.byte	0x04, 0x37
        /*0002*/ 	.short	(.L_9 - .L_8)
.L_8:
        /*0004*/ 	.word	0x0000007c


	//----- nvinfo : EIATTR_KPARAM_INFO
	.align		4
.L_9:
        /*0008*/ 	.byte	0x04, 0x17
        /*000a*/ 	.short	(.L_11 - .L_10)
.L_10:
        /*000c*/ 	.word	0x00000000
        /*0010*/ 	.short	0x0003
        /*0012*/ 	.short	0x0014
        /*0014*/ 	.byte	0x00, 0xf0, 0x11, 0x00


	//----- nvinfo : EIATTR_KPARAM_INFO
	.align		4
.L_11:
        /*0018*/ 	.byte	0x04, 0x17
        /*001a*/ 	.short	(.L_13 - .L_12)
.L_12:
        /*001c*/ 	.word	0x00000000
        /*0020*/ 	.short	0x0002
        /*0022*/ 	.short	0x0010
        /*0024*/ 	.byte	0x00, 0xf0, 0x11, 0x00


	//----- nvinfo : EIATTR_KPARAM_INFO
	.align		4
.L_13:
        /*0028*/ 	.byte	0x04, 0x17
        /*002a*/ 	.short	(.L_15 - .L_14)
.L_14:
        /*002c*/ 	.word	0x00000000
        /*0030*/ 	.short	0x0001
        /*0032*/ 	.short	0x0008
        /*0034*/ 	.byte	0x00, 0xf4, 0x21, 0x00


	//----- nvinfo : EIATTR_KPARAM_INFO
	.align		4
.L_15:
        /*0038*/ 	.byte	0x04, 0x17
        /*003a*/ 	.short	(.L_17 - .L_16)
.L_16:
        /*003c*/ 	.word	0x00000000
        /*0040*/ 	.short	0x0000
        /*0042*/ 	.short	0x0000
        /*0044*/ 	.byte	0x00, 0xf4, 0x21, 0x00


	//----- nvinfo : EIATTR_SPARSE_MMA_MASK
	.align		4
.L_17:
        /*0048*/ 	.byte	0x03, 0x50
        /*004a*/ 	.short	0x0000


	//----- nvinfo : EIATTR_MAXREG_COUNT
	.align		4
        /*004c*/ 	.byte	0x03, 0x1b
        /*004e*/ 	.short	0x00ff


	//----- nvinfo : EIATTR_EXIT_INSTR_OFFSETS
	.align		4
        /*0050*/ 	.byte	0x04, 0x1c
        /*0052*/ 	.short	(.L_19 - .L_18)


	//   ....[0]....
.L_18:
        /*0054*/ 	.word	0x00000260


	//   ....[1]....
        /*0058*/ 	.word	0x00000320


	//----- nvinfo : EIATTR_REQNTID
	.align		4
.L_19:
        /*005c*/ 	.byte	0x04, 0x10
        /*005e*/ 	.short	(.L_21 - .L_20)
.L_20:
        /*0060*/ 	.word	0x00000080
        /*0064*/ 	.word	0x00000001
        /*0068*/ 	.word	0x00000001


	//----- nvinfo : EIATTR_CBANK_PARAM_SIZE
	.align		4
.L_21:
        /*006c*/ 	.byte	0x03, 0x19
        /*006e*/ 	.short	0x0018


	//----- nvinfo : EIATTR_PARAM_CBANK
	.align		4
        /*0070*/ 	.byte	0x04, 0x0a
        /*0072*/ 	.short	(.L_23 - .L_22)
	.align		4
.L_22:
        /*0074*/ 	.word	index@(.nv.constant0.triton_poi_fused_12)
        /*0078*/ 	.short	0x0210
        /*007a*/ 	.short	0x0018


	//----- nvinfo : EIATTR_SW_WAR
	.align		4
.L_23:
        /*007c*/ 	.byte	0x04, 0x36
        /*007e*/ 	.short	(.L_25 - .L_24)
.L_24:
        /*0080*/ 	.word	0x00000008
.L_25:


//--------------------- .nv.callgraph             --------------------------
	.section	.nv.callgraph,"",@"SHT_CUDA_CALLGRAPH"
	.align	4
	.sectionentsize	8
	.align		4
        /*0000*/ 	.word	0x00000000
	.align		4
        /*0004*/ 	.word	0xffffffff
	.align		4
        /*0008*/ 	.word	0x00000000
	.align		4
        /*000c*/ 	.word	0xfffffffe
	.align		4
        /*0010*/ 	.word	0x00000000
	.align		4
        /*0014*/ 	.word	0xfffffffd
	.align		4
        /*0018*/ 	.word	0x00000000
	.align		4
        /*001c*/ 	.word	0xfffffffc


//--------------------- .text.triton_poi_fused_12 --------------------------
	.section	.text.triton_poi_fused_12,"ax",@progbits
	.sectionflags	@"SHF_BARRIERS=1"
	.align	128
        .global         triton_poi_fused_12
        .type           triton_poi_fused_12,@function
        .size           triton_poi_fused_12,(.L_x_1 - triton_poi_fused_12)
        .other          triton_poi_fused_12,@"STO_CUDA_ENTRY STV_DEFAULT"
triton_poi_fused_12:
.text.triton_poi_fused_12:
[----:B------:R-:W0:Y:S02]  /*0000*/  LDC R1, c[0x0][0x28] ;  /* 0x00000a00ff017b82 */ /* 0x000e240000000800 */
[----:B------:R-:W1:Y:S01]  /*0010*/  S2R R6, SR_CTAID.X ;  /* 0x0000000000067919 */ /* 0x000e620000002500 */
[----:B------:R-:W2:Y:S01]  /*0020*/  LDC.64 R2, c[0x0][0x210] ;  /* 0x00008400ff027b82 */ /* 0x000ea20000000a00 */
[----:B------:R-:W-:Y:S01]  /*0030*/  ULDC.64 UR6, c[0x0][0x208] ;  /* 0x0000820000067ab9 */ /* 0x000fe20000000a00 */
[----:B------:R-:W3:Y:S01]  /*0040*/  S2R R9, SR_TID.X ;  /* 0x0000000000097919 */ /* 0x000ee20000002100 */
[----:B------:R-:W4:Y:S01]  /*0050*/  S2R R0, SR_CTAID.Y ;  /* 0x0000000000007919 */ /* 0x000f220000002600 */
[----:B-1----:R-:W-:Y:S01]  /*0060*/  IMAD.SHL.U32 R6, R6, 0x4, RZ ;  /* 0x0000000406067824 */ /* 0x002fe200078e00ff */
[----:B---3--:R-:W-:-:S04]  /*0070*/  SHF.R.U32.HI R5, RZ, 0x2, R9 ;  /* 0x00000002ff057819 */ /* 0x008fc80000011609 */
[----:B------:R-:W-:Y:S01]  /*0080*/  LOP3.LUT R7, R6, 0x3, R9, 0xf8, !PT ;  /* 0x0000000306077812 */ /* 0x000fe200078ef809 */
[----:B----4-:R-:W-:Y:S01]  /*0090*/  IMAD.SHL.U32 R0, R0, 0x20, RZ ;  /* 0x0000002000007824 */ /* 0x010fe200078e00ff */
[----:B------:R-:W-:Y:S02]  /*00a0*/  SGXT.U32 R5, R5, 0x5 ;  /* 0x000000050505781a */ /* 0x000fe40000000000 */
[----:B------:R-:W-:Y:S02]  /*00b0*/  ISETP.GE.AND P0, PT, R7, 0x4, PT ;  /* 0x000000040700780c */ /* 0x000fe40003f06270 */
[----:B------:R-:W-:-:S04]  /*00c0*/  LOP3.LUT R4, R0, R5, RZ, 0xfc, !PT ;  /* 0x0000000500047212 */ /* 0x000fc800078efcff */
[C---:B------:R-:W-:Y:S01]  /*00d0*/  ISETP.LT.AND P0, PT, R4.reuse, 0x40, !P0 ;  /* 0x000000400400780c */ /* 0x040fe20004701270 */
[----:B------:R-:W-:Y:S02]  /*00e0*/  IMAD R7, R4, 0x4, R7 ;  /* 0x0000000404077824 */ /* 0x000fe400078e0207 */
[----:B------:R-:W-:Y:S02]  /*00f0*/  IMAD.MOV.U32 R4, RZ, RZ, RZ ;  /* 0x000000ffff047224 */ /* 0x000fe400078e00ff */
[----:B--2---:R-:W-:-:S08]  /*0100*/  IMAD.WIDE R2, R7, 0x4, R2 ;  /* 0x0000000407027825 */ /* 0x004fd000078e0202 */
[----:B------:R1:W2:Y:S01]  /*0110*/  @P0 LDG.E.EL R4, desc[UR6][R2.64] ;  /* 0x0000000602040981 */ /* 0x0002a2000c2e1900 */
[----:B------:R-:W3:Y:S01]  /*0120*/  S2UR UR5, SR_CgaCtaId ;  /* 0x00000000000579c3 */ /* 0x000ee20000008800 */
[----:B------:R-:W-:Y:S01]  /*0130*/  IMAD.SHL.U32 R8, R9, 0x20, RZ ;  /* 0x0000002009087824 */ /* 0x000fe200078e00ff */
[----:B------:R-:W-:Y:S01]  /*0140*/  UMOV UR4, 0x400 ;  /* 0x0000040000047882 */ /* 0x000fe20000000000 */
[----:B------:R-:W-:Y:S02]  /*0150*/  SHF.R.U32.HI R7, RZ, 0x5, R9 ;  /* 0x00000005ff077819 */ /* 0x000fe40000011609 */
[----:B------:R-:W-:Y:S02]  /*0160*/  LOP3.LUT R0, R0, 0x1f, R9, 0xf8, !PT ;  /* 0x0000001f00007812 */ /* 0x000fe400078ef809 */
[----:B------:R-:W-:Y:S02]  /*0170*/  LOP3.LUT R5, R5, 0x60, R8, 0xf8, !PT ;  /* 0x0000006005057812 */ /* 0x000fe400078ef808 */
[----:B------:R-:W-:-:S02]  /*0180*/  SHF.R.U32.HI R8, RZ, 0x5, R8 ;  /* 0x00000005ff087819 */ /* 0x000fc40000011608 */
[----:B------:R-:W-:Y:S02]  /*0190*/  SGXT.U32 R7, R7, 0x2 ;  /* 0x000000020707781a */ /* 0x000fe40000000000 */
[----:B------:R-:W-:Y:S02]  /*01a0*/  SGXT.U32 R8, R8, 0x2 ;  /* 0x000000020808781a */ /* 0x000fe40000000000 */
[----:B------:R-:W-:Y:S02]  /*01b0*/  LOP3.LUT R6, R6, R7, RZ, 0xfc, !PT ;  /* 0x0000000706067212 */ /* 0x000fe400078efcff */
[----:B-1----:R-:W-:Y:S01]  /*01c0*/  LOP3.LUT R2, R9, 0x7f, RZ, 0xc0, !PT ;  /* 0x0000007f09027812 */ /* 0x002fe200078ec0ff */
[----:B------:R-:W-:Y:S01]  /*01d0*/  IMAD.IADD R5, R5, 0x1, R8 ;  /* 0x0000000105057824 */ /* 0x000fe200078e0208 */
[----:B------:R-:W-:-:S03]  /*01e0*/  ISETP.GE.AND P0, PT, R6, 0x4, PT ;  /* 0x000000040600780c */ /* 0x000fc60003f06270 */
[----:B------:R-:W-:Y:S01]  /*01f0*/  IMAD.IADD R2, R7, 0x1, R2 ;  /* 0x0000000107027824 */ /* 0x000fe200078e0202 */
[----:B------:R-:W-:Y:S01]  /*0200*/  ISETP.LT.AND P0, PT, R0, 0x40, !P0 ;  /* 0x000000400000780c */ /* 0x000fe20004701270 */
[----:B---3--:R-:W-:-:S06]  /*0210*/  UPRMT UR4, UR5, 0x654, UR4 ;  /* 0x0000065405047896 */ /* 0x008fcc0008000004 */
[----:B------:R-:W-:Y:S02]  /*0220*/  LEA R5, R5, UR4, 0x2 ;  /* 0x0000000405057c11 */ /* 0x000fe4000f8e10ff */
[----:B------:R-:W-:-:S03]  /*0230*/  LEA R7, R2, UR4, 0x2 ;  /* 0x0000000402077c11 */ /* 0x000fc6000f8e10ff */
[----:B--2---:R1:W-:Y:S01]  /*0240*/  STS [R5], R4 ;  /* 0x0000000405007388 */ /* 0x0043e20000000800 */
[----:B------:R-:W-:Y:S06]  /*0250*/  BAR.SYNC.DEFER_BLOCKING 0x0 ;  /* 0x0000000000007b1d */ /* 0x000fec0000010000 */
[----:B-1----:R-:W-:Y:S05]  /*0260*/  @!P0 EXIT ;  /* 0x000000000000894d */ /* 0x002fea0003800000 */
[----:B------:R-:W0:Y:S01]  /*0270*/  LDS R7, [R7] ;  /* 0x0000000007077984 */ /* 0x000e220000000800 */
[----:B------:R-:W1:Y:S01]  /*0280*/  LDC.64 R2, c[0x0][0x218] ;  /* 0x00008600ff027b82 */ /* 0x000e620000000a00 */
[----:B------:R-:W-:-:S04]  /*0290*/  LEA.HI R4, R0, R0, RZ, 0x1 ;  /* 0x0000000000047211 */ /* 0x000fc800078f08ff */
[C---:B------:R-:W-:Y:S01]  /*02a0*/  LOP3.LUT R5, R4.reuse, 0xfffffffe, RZ, 0xc0, !PT ;  /* 0xfffffffe04057812 */ /* 0x040fe200078ec0ff */
[----:B------:R-:W-:-:S04]  /*02b0*/  IMAD.SHL.U32 R4, R4, 0x4, RZ ;  /* 0x0000000404047824 */ /* 0x000fc800078e00ff */
[----:B------:R-:W-:Y:S01]  /*02c0*/  IMAD.IADD R5, R0, 0x1, -R5 ;  /* 0x0000000100057824 */ /* 0x000fe200078e0a05 */
[----:B------:R-:W-:-:S03]  /*02d0*/  LOP3.LUT R4, R4, 0xfffffff8, RZ, 0xc0, !PT ;  /* 0xfffffff804047812 */ /* 0x000fc600078ec0ff */
[----:B------:R-:W-:-:S04]  /*02e0*/  IMAD R5, R6, 0x2, R5 ;  /* 0x0000000206057824 */ /* 0x000fc800078e0205 */
[----:B------:R-:W-:-:S04]  /*02f0*/  IMAD.IADD R5, R5, 0x1, R4 ;  /* 0x0000000105057824 */ /* 0x000fc800078e0204 */
[----:B-1----:R-:W-:-:S05]  /*0300*/  IMAD.WIDE R2, R5, 0x4, R2 ;  /* 0x0000000405027825 */ /* 0x002fca00078e0202 */
[----:B0-----:R-:W-:Y:S01]  /*0310*/  STG.E desc[UR6][R2.64], R7 ;  /* 0x0000000702007986 */ /* 0x001fe2000c101906 */
[----:B------:R-:W-:Y:S05]  /*0320*/  EXIT ;  /* 0x000000000000794d */ /* 0x000fea0003800000 */
.L_x_0:
[----:B------:R-:W-:-:S00]  /*0330*/  BRA `(.L_x_0) ;  /* 0xfffffffc00fc7947 */ /* 0x000fc0000383ffff */
[----:B------:R-:W-:-:S00]  /*0340*/  NOP ;  /* 0x0000000000007918 */ /* 0x000fc00000000000 */
        /* <DEDUP_REMOVED lines=11> */
.L_x_1:


//--------------------- .nv.shared.triton_poi_fused_12 --------------------------
	.section	.nv.shared.triton_poi_fused_12,"aw",@nobits
	.sectionflags	@""
	.align	16
	.zero		1024


//--------------------- .nv.constant0.triton_poi_fused_12 --------------------------
	.section	.nv.constant0.triton_poi_fused_12,"a",@progbits
	.sectionflags	@""
	.align	4
.nv.constant0.triton_poi_fused_12:
	.zero		552
